//
// Generated by NVIDIA NVVM Compiler
//
// Compiler Build ID: CL-36424714
// Cuda compilation tools, release 13.0, V13.0.88
// Based on NVVM 20.0.0
//

.version 9.0
.target sm_100
.address_size 64

	// .globl	_Z10sum_matrixPPiS0_iii

.visible .entry _Z10sum_matrixPPiS0_iii(
	.param .u64 .ptr .align 1 _Z10sum_matrixPPiS0_iii_param_0,
	.param .u64 .ptr .align 1 _Z10sum_matrixPPiS0_iii_param_1,
	.param .u32 _Z10sum_matrixPPiS0_iii_param_2,
	.param .u32 _Z10sum_matrixPPiS0_iii_param_3,
	.param .u32 _Z10sum_matrixPPiS0_iii_param_4
)
{
	.reg .b32 	%r<2>;
	.reg .b64 	%rd<11>;

	ld.param.u64 	%rd1, [_Z10sum_matrixPPiS0_iii_param_1];
	cvta.to.global.u64 	%rd2, %rd1;
	ld.global.u64 	%rd3, [%rd2];
	cvta.to.global.u64 	%rd4, %rd3;
	mov.b32 	%r1, -2;
	st.global.u32 	[%rd4+12], %r1;
	ld.global.u64 	%rd5, [%rd2+8];
	cvta.to.global.u64 	%rd6, %rd5;
	st.global.u32 	[%rd6+12], %r1;
	ld.global.u64 	%rd7, [%rd2+16];
	cvta.to.global.u64 	%rd8, %rd7;
	st.global.u32 	[%rd8+12], %r1;
	ld.global.u64 	%rd9, [%rd2+24];
	cvta.to.global.u64 	%rd10, %rd9;
	st.global.u32 	[%rd10+12], %r1;
	ret;

}


// ===== COMPILED SASS (sm_100) =====

	.target	sm_100

	.elftype	@"ET_EXEC"


//--------------------- .note.nv.tkinfo           --------------------------
	.section	.note.nv.tkinfo,"",@"SHT_NOTE"
	.sectionflags	@"SHF_NOTE_NV_TKINFO"
	.tkinfo
        /*0018*/ 	.word	0x00000002
        /*0030*/ 	.string	""
        /*0030*/ 	.string	"ptxas"
        /*0030*/ 	.string	"Cuda compilation tools, release 13.0, V13.0.88"
        /*0030*/ 	.string	"Build cuda_13.0.r13.0/compiler.36424714_0"
        /*0030*/ 	.string	"-arch sm_100 -m 64 "



//--------------------- .note.nv.cuinfo           --------------------------
	.section	.note.nv.cuinfo,"",@"SHT_NOTE"
	.sectionflags	@"SHF_NOTE_NV_CUINFO"
        /*0018*/ 	.short	0x0002
        /*001a*/ 	.short	0x0064
        /*001c*/ 	.short	0x0082
	.zero		2


//--------------------- .nv.info                  --------------------------
	.section	.nv.info,"",@"SHT_CUDA_INFO"
	.align	4


	//----- nvinfo : EIATTR_REGCOUNT
	.align		4
        /*0000*/ 	.byte	0x04, 0x2f
        /*0002*/ 	.short	(.L_1 - .L_0)
	.align		4
.L_0:
        /*0004*/ 	.word	index@(_Z10sum_matrixPPiS0_iii)
        /*0008*/ 	.word	0x00000010


	//----- nvinfo : EIATTR_FRAME_SIZE
	.align		4
.L_1:
        /*000c*/ 	.byte	0x04, 0x11
        /*000e*/ 	.short	(.L_3 - .L_2)
	.align		4
.L_2:
        /*0010*/ 	.word	index@(_Z10sum_matrixPPiS0_iii)
        /*0014*/ 	.word	0x00000000


	//----- nvinfo : EIATTR_MIN_STACK_SIZE
	.align		4
.L_3:
        /*0018*/ 	.byte	0x04, 0x12
        /*001a*/ 	.short	(.L_5 - .L_4)
	.align		4
.L_4:
        /*001c*/ 	.word	index@(_Z10sum_matrixPPiS0_iii)
        /*0020*/ 	.word	0x00000000
.L_5:


//--------------------- .nv.compat                --------------------------
	.section	.nv.compat,"",@"SHT_CUDA_COMPAT_INFO"
	.align	4
        /*0000*/ 	.byte	0x02, 0x09, 0x00, 0x00, 0x02, 0x02, 0x01, 0x00, 0x02, 0x05, 0x05, 0x00, 0x03, 0x07, 0x01, 0x01
        /*0010*/ 	.byte	0x02, 0x03, 0x00, 0x00, 0x02, 0x06, 0x01, 0x00, 0x04, 0x0b, 0x08, 0x00, 0x09, 0x00, 0x00, 0x00
        /*0020*/ 	.byte	0x00, 0x00, 0x00, 0x00


//--------------------- .nv.info._Z10sum_matrixPPiS0_iii --------------------------
	.section	.nv.info._Z10sum_matrixPPiS0_iii,"",@"SHT_CUDA_INFO"
	.sectionflags	@""
	.align	4


	//----- nvinfo : EIATTR_CUDA_API_VERSION
	.align		4
        /*0000*/ 	.byte	0x04, 0x37
        /*0002*/ 	.short	(.L_7 - .L_6)
.L_6:
        /*0004*/ 	.word	0x00000082


	//----- nvinfo : EIATTR_KPARAM_INFO
	.align		4
.L_7:
        /*0008*/ 	.byte	0x04, 0x17
        /*000a*/ 	.short	(.L_9 - .L_8)
.L_8:
        /*000c*/ 	.word	0x00000000
        /*0010*/ 	.short	0x0004
        /*0012*/ 	.short	0x0018
        /*0014*/ 	.byte	0x00, 0xf0, 0x11, 0x00


	//----- nvinfo : EIATTR_KPARAM_INFO
	.align		4
.L_9:
        /*0018*/ 	.byte	0x04, 0x17
        /*001a*/ 	.short	(.L_11 - .L_10)
.L_10:
        /*001c*/ 	.word	0x00000000
        /*0020*/ 	.short	0x0003
        /*0022*/ 	.short	0x0014
        /*0024*/ 	.byte	0x00, 0xf0, 0x11, 0x00


	//----- nvinfo : EIATTR_KPARAM_INFO
	.align		4
.L_11:
        /*0028*/ 	.byte	0x04, 0x17
        /*002a*/ 	.short	(.L_13 - .L_12)
.L_12:
        /*002c*/ 	.word	0x00000000
        /*0030*/ 	.short	0x0002
        /*0032*/ 	.short	0x0010
        /*0034*/ 	.byte	0x00, 0xf0, 0x11, 0x00


	//----- nvinfo : EIATTR_KPARAM_INFO
	.align		4
.L_13:
        /*0038*/ 	.byte	0x04, 0x17
        /*003a*/ 	.short	(.L_15 - .L_14)
.L_14:
        /*003c*/ 	.word	0x00000000
        /*0040*/ 	.short	0x0001
        /*0042*/ 	.short	0x0008
        /*0044*/ 	.byte	0x00, 0xf5, 0x21, 0x00


	//----- nvinfo : EIATTR_KPARAM_INFO
	.align		4
.L_15:
        /*0048*/ 	.byte	0x04, 0x17
        /*004a*/ 	.short	(.L_17 - .L_16)
.L_16:
        /*004c*/ 	.word	0x00000000
        /*0050*/ 	.short	0x0000
        /*0052*/ 	.short	0x0000
        /*0054*/ 	.byte	0x00, 0xf5, 0x21, 0x00


	//----- nvinfo : EIATTR_SPARSE_MMA_MASK
	.align		4
.L_17:
        /*0058*/ 	.byte	0x03, 0x50
        /*005a*/ 	.short	0x0000


	//----- nvinfo : EIATTR_MAXREG_COUNT
	.align		4
        /*005c*/ 	.byte	0x03, 0x1b
        /*005e*/ 	.short	0x00ff


	//----- nvinfo : EIATTR_MERCURY_ISA_VERSION
	.align		4
        /*0060*/ 	.byte	0x03, 0x5f
        /*0062*/ 	.short	0x0101


	//----- nvinfo : EIATTR_VRC_CTA_INIT_COUNT
	.align		4
        /*0064*/ 	.byte	0x02, 0x4a
	.zero		1
	.zero		1


	//----- nvinfo : EIATTR_EXIT_INSTR_OFFSETS
	.align		4
        /*0068*/ 	.byte	0x04, 0x1c
        /*006a*/ 	.short	(.L_19 - .L_18)


	//   ....[0]....
.L_18:
        /*006c*/ 	.word	0x000000c0


	//----- nvinfo : EIATTR_CBANK_PARAM_SIZE
	.align		4
.L_19:
        /*0070*/ 	.byte	0x03, 0x19
        /*0072*/ 	.short	0x001c


	//----- nvinfo : EIATTR_PARAM_CBANK
	.align		4
        /*0074*/ 	.byte	0x04, 0x0a
        /*0076*/ 	.short	(.L_21 - .L_20)
	.align		4
.L_20:
        /*0078*/ 	.word	index@(.nv.constant0._Z10sum_matrixPPiS0_iii)
        /*007c*/ 	.short	0x0380
        /*007e*/ 	.short	0x001c


	//----- nvinfo : EIATTR_SW_WAR
	.align		4
.L_21:
        /*0080*/ 	.byte	0x04, 0x36
        /*0082*/ 	.short	(.L_23 - .L_22)
.L_22:
        /*0084*/ 	.word	0x00000008
.L_23:


//--------------------- .nv.callgraph             --------------------------
	.section	.nv.callgraph,"",@"SHT_CUDA_CALLGRAPH"
	.align	4
	.sectionentsize	8
	.align		4
        /*0000*/ 	.word	0x00000000
	.align		4
        /*0004*/ 	.word	0xffffffff
	.align		4
        /*0008*/ 	.word	0x00000000
	.align		4
        /*000c*/ 	.word	0xfffffffe
	.align		4
        /*0010*/ 	.word	0x00000000
	.align		4
        /*0014*/ 	.word	0xfffffffd
	.align		4
        /*0018*/ 	.word	0x00000000
	.align		4
        /*001c*/ 	.word	0xfffffffc


//--------------------- .text._Z10sum_matrixPPiS0_iii --------------------------
	.section	.text._Z10sum_matrixPPiS0_iii,"ax",@progbits
	.align	128
        .global         _Z10sum_matrixPPiS0_iii
        .type           _Z10sum_matrixPPiS0_iii,@function
        .size           _Z10sum_matrixPPiS0_iii,(.L_x_1 - _Z10sum_matrixPPiS0_iii)
        .other          _Z10sum_matrixPPiS0_iii,@"STO_CUDA_ENTRY STV_DEFAULT"
_Z10sum_matrixPPiS0_iii:
.text._Z10sum_matrixPPiS0_iii:
[----:B------:R-:W-:Y:S08]  /*0000*/  LDC R1, c[0x0][0x37c] ;  /* 0x0000df00ff017b82 */ /* 0x000ff00000000800 */
[----:B------:R-:W0:Y:S01]  /*0010*/  LDC.64 R2, c[0x0][0x388] ;  /* 0x0000e200ff027b82 */ /* 0x000e220000000a00 */
[----:B------:R-:W0:Y:S02]  /*0020*/  LDCU.64 UR4, c[0x0][0x358] ;  /* 0x00006b00ff0477ac */ /* 0x000e240008000a00 */
[----:B0-----:R-:W2:Y:S01]  /*0030*/  LDG.E.64 R4, desc[UR4][R2.64] ;  /* 0x0000000402047981 */ /* 0x001ea2000c1e1b00 */
[----:B------:R-:W-:-:S05]  /*0040*/  MOV R13, 0xfffffffe ;  /* 0xfffffffe000d7802 */ /* 0x000fca0000000f00 */
[----:B--2---:R-:W-:Y:S04]  /*0050*/  STG.E desc[UR4][R4.64+0xc], R13 ;  /* 0x00000c0d04007986 */ /* 0x004fe8000c101904 */
[----:B------:R-:W2:Y:S04]  /*0060*/  LDG.E.64 R6, desc[UR4][R2.64+0x8] ;  /* 0x0000080402067981 */ /* 0x000ea8000c1e1b00 */
[----:B--2---:R-:W-:Y:S04]  /*0070*/  STG.E desc[UR4][R6.64+0xc], R13 ;  /* 0x00000c0d06007986 */ /* 0x004fe8000c101904 */
[----:B------:R-:W2:Y:S04]  /*0080*/  LDG.E.64 R8, desc[UR4][R2.64+0x10] ;  /* 0x0000100402087981 */ /* 0x000ea8000c1e1b00 */
[----:B--2---:R-:W-:Y:S04]  /*0090*/  STG.E desc[UR4][R8.64+0xc], R13 ;  /* 0x00000c0d08007986 */ /* 0x004fe8000c101904 */
[----:B------:R-:W2:Y:S04]  /*00a0*/  LDG.E.64 R10, desc[UR4][R2.64+0x18] ;  /* 0x00001804020a7981 */ /* 0x000ea8000c1e1b00 */
[----:B--2---:R-:W-:Y:S01]  /*00b0*/  STG.E desc[UR4][R10.64+0xc], R13 ;  /* 0x00000c0d0a007986 */ /* 0x004fe2000c101904 */
[----:B------:R-:W-:Y:S05]  /*00c0*/  EXIT ;  /* 0x000000000000794d */ /* 0x000fea0003800000 */
.L_x_0:
[----:B------:R-:W-:-:S00]  /*00d0*/  BRA `(.L_x_0) ;  /* 0xfffffffc00fc7947 */ /* 0x000fc0000383ffff */
[----:B------:R-:W-:-:S00]  /*00e0*/  NOP ;  /* 0x0000000000007918 */ /* 0x000fc00000000000 */
        /* <DEDUP_REMOVED lines=9> */
.L_x_1:


//--------------------- .nv.shared.reserved.0     --------------------------
	.section	.nv.shared.reserved.0,"aw",@nobits
	.weak		__nv_reservedSMEM_offset_0_alias
	.size		__nv_reservedSMEM_offset_0_alias, 0, 64
	.other		__nv_reservedSMEM_offset_0_alias,@"STO_CUDA_RESERVED_SHARED STV_DEFAULT"
__nv_reservedSMEM_offset_0_alias:
	.zero		0
	.zero		64


//--------------------- .nv.constant0._Z10sum_matrixPPiS0_iii --------------------------
	.section	.nv.constant0._Z10sum_matrixPPiS0_iii,"a",@progbits
	.sectionflags	@""
	.align	4
.nv.constant0._Z10sum_matrixPPiS0_iii:
	.zero		924


//--------------------- SYMBOLS --------------------------

	.type		.nv.reservedSmem.offset0,@object
	.size		.nv.reservedSmem.offset0,0x4
